//
// Generated by NVIDIA NVVM Compiler
//
// Compiler Build ID: CL-36424714
// Cuda compilation tools, release 13.0, V13.0.88
// Based on NVVM 20.0.0
//

.version 9.0
.target sm_100
.address_size 64

	// .globl	_Z11elementwiseiiPKfS0_S0_PfS1_S1_S0_S1_

.visible .entry _Z11elementwiseiiPKfS0_S0_PfS1_S1_S0_S1_(
	.param .u32 _Z11elementwiseiiPKfS0_S0_PfS1_S1_S0_S1__param_0,
	.param .u32 _Z11elementwiseiiPKfS0_S0_PfS1_S1_S0_S1__param_1,
	.param .u64 .ptr .align 1 _Z11elementwiseiiPKfS0_S0_PfS1_S1_S0_S1__param_2,
	.param .u64 .ptr .align 1 _Z11elementwiseiiPKfS0_S0_PfS1_S1_S0_S1__param_3,
	.param .u64 .ptr .align 1 _Z11elementwiseiiPKfS0_S0_PfS1_S1_S0_S1__param_4,
	.param .u64 .ptr .align 1 _Z11elementwiseiiPKfS0_S0_PfS1_S1_S0_S1__param_5,
	.param .u64 .ptr .align 1 _Z11elementwiseiiPKfS0_S0_PfS1_S1_S0_S1__param_6,
	.param .u64 .ptr .align 1 _Z11elementwiseiiPKfS0_S0_PfS1_S1_S0_S1__param_7,
	.param .u64 .ptr .align 1 _Z11elementwiseiiPKfS0_S0_PfS1_S1_S0_S1__param_8,
	.param .u64 .ptr .align 1 _Z11elementwiseiiPKfS0_S0_PfS1_S1_S0_S1__param_9
)
{
	.reg .pred 	%p<6>;
	.reg .b32 	%r<19>;
	.reg .b32 	%f<98>;
	.reg .b64 	%rd<49>;

	ld.param.u32 	%r2, [_Z11elementwiseiiPKfS0_S0_PfS1_S1_S0_S1__param_0];
	ld.param.u32 	%r3, [_Z11elementwiseiiPKfS0_S0_PfS1_S1_S0_S1__param_1];
	ld.param.u64 	%rd3, [_Z11elementwiseiiPKfS0_S0_PfS1_S1_S0_S1__param_4];
	ld.param.u64 	%rd4, [_Z11elementwiseiiPKfS0_S0_PfS1_S1_S0_S1__param_5];
	ld.param.u64 	%rd5, [_Z11elementwiseiiPKfS0_S0_PfS1_S1_S0_S1__param_6];
	ld.param.u64 	%rd7, [_Z11elementwiseiiPKfS0_S0_PfS1_S1_S0_S1__param_8];
	ld.param.u64 	%rd8, [_Z11elementwiseiiPKfS0_S0_PfS1_S1_S0_S1__param_9];
	mov.u32 	%r4, %ctaid.x;
	mov.u32 	%r5, %ntid.x;
	mov.u32 	%r6, %tid.x;
	mad.lo.s32 	%r1, %r4, %r5, %r6;
	mul.lo.s32 	%r7, %r3, %r2;
	setp.ge.s32 	%p1, %r1, %r7;
	@%p1 bra 	$L__BB0_2;
	ld.param.u64 	%rd48, [_Z11elementwiseiiPKfS0_S0_PfS1_S1_S0_S1__param_7];
	ld.param.u64 	%rd47, [_Z11elementwiseiiPKfS0_S0_PfS1_S1_S0_S1__param_3];
	ld.param.u64 	%rd46, [_Z11elementwiseiiPKfS0_S0_PfS1_S1_S0_S1__param_2];
	cvta.to.global.u64 	%rd9, %rd7;
	cvta.to.global.u64 	%rd10, %rd8;
	cvta.to.global.u64 	%rd11, %rd5;
	cvta.to.global.u64 	%rd12, %rd48;
	cvta.to.global.u64 	%rd13, %rd47;
	cvta.to.global.u64 	%rd14, %rd46;
	cvta.to.global.u64 	%rd15, %rd3;
	cvta.to.global.u64 	%rd16, %rd4;
	div.s32 	%r8, %r1, %r2;
	mul.lo.s32 	%r9, %r8, %r2;
	sub.s32 	%r10, %r1, %r9;
	shl.b32 	%r11, %r2, 2;
	mad.lo.s32 	%r12, %r11, %r8, %r10;
	mul.wide.s32 	%rd17, %r12, 4;
	add.s64 	%rd18, %rd13, %rd17;
	ld.global.nc.f32 	%f1, [%rd18];
	add.s64 	%rd19, %rd14, %rd17;
	ld.global.nc.f32 	%f2, [%rd19];
	add.f32 	%f3, %f1, %f2;
	mul.wide.s32 	%rd20, %r10, 4;
	add.s64 	%rd21, %rd15, %rd20;
	ld.global.nc.f32 	%f4, [%rd21];
	mul.wide.s32 	%rd22, %r11, 4;
	add.s64 	%rd23, %rd21, %rd22;
	ld.global.nc.f32 	%f5, [%rd23];
	add.f32 	%f6, %f4, %f5;
	add.f32 	%f7, %f3, %f6;
	add.s64 	%rd24, %rd16, %rd17;
	st.global.f32 	[%rd24], %f7;
	mul.wide.s32 	%rd25, %r2, 4;
	add.s64 	%rd26, %rd18, %rd25;
	ld.global.nc.f32 	%f8, [%rd26];
	add.s64 	%rd27, %rd19, %rd25;
	ld.global.nc.f32 	%f9, [%rd27];
	add.f32 	%f10, %f8, %f9;
	add.s64 	%rd28, %rd21, %rd25;
	ld.global.nc.f32 	%f11, [%rd28];
	add.s64 	%rd29, %rd28, %rd22;
	ld.global.nc.f32 	%f12, [%rd29];
	add.f32 	%f13, %f11, %f12;
	add.f32 	%f14, %f10, %f13;
	add.s64 	%rd30, %rd24, %rd25;
	st.global.f32 	[%rd30], %f14;
	add.s64 	%rd31, %rd26, %rd25;
	ld.global.nc.f32 	%f15, [%rd31];
	add.s64 	%rd32, %rd27, %rd25;
	ld.global.nc.f32 	%f16, [%rd32];
	add.f32 	%f17, %f15, %f16;
	add.s64 	%rd33, %rd28, %rd25;
	ld.global.nc.f32 	%f18, [%rd33];
	add.s64 	%rd34, %rd33, %rd22;
	ld.global.nc.f32 	%f19, [%rd34];
	add.f32 	%f20, %f18, %f19;
	add.f32 	%f21, %f17, %f20;
	add.s64 	%rd35, %rd30, %rd25;
	st.global.f32 	[%rd35], %f21;
	add.s64 	%rd36, %rd31, %rd25;
	ld.global.nc.f32 	%f22, [%rd36];
	add.s64 	%rd37, %rd32, %rd25;
	ld.global.nc.f32 	%f23, [%rd37];
	add.f32 	%f24, %f22, %f23;
	add.s64 	%rd38, %rd33, %rd25;
	ld.global.nc.f32 	%f25, [%rd38];
	add.s64 	%rd39, %rd38, %rd22;
	ld.global.nc.f32 	%f26, [%rd39];
	add.f32 	%f27, %f25, %f26;
	add.f32 	%f28, %f24, %f27;
	add.s64 	%rd40, %rd35, %rd25;
	st.global.f32 	[%rd40], %f28;
	fma.rn.f32 	%f29, %f7, 0fBBBB989D, 0f3F000000;
	cvt.sat.f32.f32 	%f30, %f29;
	mov.f32 	%f31, 0f4B400001;
	mov.f32 	%f32, 0f437C0000;
	fma.rm.f32 	%f33, %f30, %f32, %f31;
	add.f32 	%f34, %f33, 0fCB40007F;
	neg.f32 	%f35, %f34;
	fma.rn.f32 	%f36, %f7, 0fBFB8AA3B, %f35;
	fma.rn.f32 	%f37, %f7, 0fB2A57060, %f36;
	mov.b32 	%r13, %f33;
	shl.b32 	%r14, %r13, 23;
	mov.b32 	%f38, %r14;
	ex2.approx.ftz.f32 	%f39, %f37;
	fma.rn.f32 	%f40, %f39, %f38, 0f3F800000;
	rcp.rn.f32 	%f41, %f40;
	fma.rn.f32 	%f42, %f14, 0fBBBB989D, 0f3F000000;
	cvt.sat.f32.f32 	%f43, %f42;
	fma.rm.f32 	%f44, %f43, %f32, %f31;
	add.f32 	%f45, %f44, 0fCB40007F;
	neg.f32 	%f46, %f45;
	fma.rn.f32 	%f47, %f14, 0fBFB8AA3B, %f46;
	fma.rn.f32 	%f48, %f14, 0fB2A57060, %f47;
	mov.b32 	%r15, %f44;
	shl.b32 	%r16, %r15, 23;
	mov.b32 	%f49, %r16;
	ex2.approx.ftz.f32 	%f50, %f48;
	fma.rn.f32 	%f51, %f50, %f49, 0f3F800000;
	rcp.rn.f32 	%f52, %f51;
	abs.f32 	%f53, %f21;
	mul.f32 	%f54, %f53, 0f4038AA3B;
	ex2.approx.ftz.f32 	%f55, %f54;
	add.f32 	%f56, %f55, 0f3F800000;
	rcp.approx.ftz.f32 	%f57, %f56;
	fma.rn.f32 	%f58, %f57, 0fC0000000, 0f3F800000;
	setp.ge.f32 	%p2, %f53, 0f41102CB4;
	selp.f32 	%f59, 0f3F800000, %f58, %p2;
	copysign.f32 	%f60, %f21, %f59;
	mul.f32 	%f61, %f21, %f21;
	fma.rn.f32 	%f62, %f61, 0f3C80F082, 0fBD563CAE;
	fma.rn.f32 	%f63, %f62, %f61, 0f3E085941;
	fma.rn.f32 	%f64, %f63, %f61, 0fBEAAA9ED;
	fma.rn.f32 	%f65, %f64, %f61, 0f00000000;
	fma.rn.f32 	%f66, %f65, %f21, %f21;
	setp.ge.f32 	%p3, %f53, 0f3F19999A;
	selp.f32 	%f67, %f60, %f66, %p3;
	fma.rn.f32 	%f68, %f28, 0fBBBB989D, 0f3F000000;
	cvt.sat.f32.f32 	%f69, %f68;
	fma.rm.f32 	%f70, %f69, %f32, %f31;
	add.f32 	%f71, %f70, 0fCB40007F;
	neg.f32 	%f72, %f71;
	fma.rn.f32 	%f73, %f28, 0fBFB8AA3B, %f72;
	fma.rn.f32 	%f74, %f28, 0fB2A57060, %f73;
	mov.b32 	%r17, %f70;
	shl.b32 	%r18, %r17, 23;
	mov.b32 	%f75, %r18;
	ex2.approx.ftz.f32 	%f76, %f74;
	fma.rn.f32 	%f77, %f76, %f75, 0f3F800000;
	rcp.rn.f32 	%f78, %f77;
	mul.wide.s32 	%rd41, %r1, 4;
	add.s64 	%rd42, %rd9, %rd41;
	ld.global.nc.f32 	%f79, [%rd42];
	mul.f32 	%f80, %f41, %f67;
	fma.rn.f32 	%f81, %f79, %f52, %f80;
	add.s64 	%rd43, %rd10, %rd41;
	st.global.f32 	[%rd43], %f81;
	abs.f32 	%f82, %f81;
	mul.f32 	%f83, %f82, 0f4038AA3B;
	ex2.approx.ftz.f32 	%f84, %f83;
	add.f32 	%f85, %f84, 0f3F800000;
	rcp.approx.ftz.f32 	%f86, %f85;
	fma.rn.f32 	%f87, %f86, 0fC0000000, 0f3F800000;
	setp.ge.f32 	%p4, %f82, 0f41102CB4;
	selp.f32 	%f88, 0f3F800000, %f87, %p4;
	copysign.f32 	%f89, %f81, %f88;
	mul.f32 	%f90, %f81, %f81;
	fma.rn.f32 	%f91, %f90, 0f3C80F082, 0fBD563CAE;
	fma.rn.f32 	%f92, %f91, %f90, 0f3E085941;
	fma.rn.f32 	%f93, %f92, %f90, 0fBEAAA9ED;
	fma.rn.f32 	%f94, %f93, %f90, 0f00000000;
	fma.rn.f32 	%f95, %f94, %f81, %f81;
	setp.ge.f32 	%p5, %f82, 0f3F19999A;
	selp.f32 	%f96, %f89, %f95, %p5;
	mul.f32 	%f97, %f78, %f96;
	add.s64 	%rd44, %rd11, %rd41;
	st.global.f32 	[%rd44], %f97;
	add.s64 	%rd45, %rd12, %rd41;
	st.global.f32 	[%rd45], %f97;
$L__BB0_2:
	ret;

}
	// .globl	_Z4initPfi
.visible .entry _Z4initPfi(
	.param .u64 .ptr .align 1 _Z4initPfi_param_0,
	.param .u32 _Z4initPfi_param_1
)
{
	.reg .pred 	%p<2>;
	.reg .b32 	%r<9>;
	.reg .b32 	%f<3>;
	.reg .b64 	%rd<5>;

	ld.param.u64 	%rd1, [_Z4initPfi_param_0];
	ld.param.u32 	%r2, [_Z4initPfi_param_1];
	mov.u32 	%r3, %ctaid.x;
	mov.u32 	%r4, %ntid.x;
	mov.u32 	%r5, %tid.x;
	mad.lo.s32 	%r1, %r3, %r4, %r5;
	setp.ge.s32 	%p1, %r1, %r2;
	@%p1 bra 	$L__BB1_2;
	cvta.to.global.u64 	%rd2, %rd1;
	xor.b32  	%r6, %r2, %r1;
	mad.lo.s32 	%r7, %r6, 26757677, 1;
	and.b32  	%r8, %r7, 2147483647;
	cvt.rn.f32.u32 	%f1, %r8;
	mul.f32 	%f2, %f1, 0f30000000;
	mul.wide.s32 	%rd3, %r1, 4;
	add.s64 	%rd4, %rd2, %rd3;
	st.global.f32 	[%rd4], %f2;
$L__BB1_2:
	ret;

}


// ===== COMPILED SASS (sm_100) =====

	.target	sm_100

	.elftype	@"ET_EXEC"


//--------------------- .note.nv.tkinfo           --------------------------
	.section	.note.nv.tkinfo,"",@"SHT_NOTE"
	.sectionflags	@"SHF_NOTE_NV_TKINFO"
	.tkinfo
        /*0018*/ 	.word	0x00000002
        /*0030*/ 	.string	""
        /*0030*/ 	.string	"ptxas"
        /*0030*/ 	.string	"Cuda compilation tools, release 13.0, V13.0.88"
        /*0030*/ 	.string	"Build cuda_13.0.r13.0/compiler.36424714_0"
        /*0030*/ 	.string	"-arch sm_100 -m 64 "



//--------------------- .note.nv.cuinfo           --------------------------
	.section	.note.nv.cuinfo,"",@"SHT_NOTE"
	.sectionflags	@"SHF_NOTE_NV_CUINFO"
        /*0018*/ 	.short	0x0002
        /*001a*/ 	.short	0x0064
        /*001c*/ 	.short	0x0082
	.zero		2


//--------------------- .nv.info                  --------------------------
	.section	.nv.info,"",@"SHT_CUDA_INFO"
	.align	4


	//----- nvinfo : EIATTR_REGCOUNT
	.align		4
        /*0000*/ 	.byte	0x04, 0x2f
        /*0002*/ 	.short	(.L_1 - .L_0)
	.align		4
.L_0:
        /*0004*/ 	.word	index@(_Z11elementwiseiiPKfS0_S0_PfS1_S1_S0_S1_)
        /*0008*/ 	.word	0x00000020


	//----- nvinfo : EIATTR_FRAME_SIZE
	.align		4
.L_1:
        /*000c*/ 	.byte	0x04, 0x11
        /*000e*/ 	.short	(.L_3 - .L_2)
	.align		4
.L_2:
        /*0010*/ 	.word	index@($__internal_0_$__cuda_sm20_rcp_rn_f32_slowpath)
        /*0014*/ 	.word	0x00000000


	//----- nvinfo : EIATTR_FRAME_SIZE
	.align		4
.L_3:
        /*0018*/ 	.byte	0x04, 0x11
        /*001a*/ 	.short	(.L_5 - .L_4)
	.align		4
.L_4:
        /*001c*/ 	.word	index@(_Z11elementwiseiiPKfS0_S0_PfS1_S1_S0_S1_)
        /*0020*/ 	.word	0x00000000


	//----- nvinfo : EIATTR_REGCOUNT
	.align		4
.L_5:
        /*0024*/ 	.byte	0x04, 0x2f
        /*0026*/ 	.short	(.L_7 - .L_6)
	.align		4
.L_6:
        /*0028*/ 	.word	index@(_Z4initPfi)
        /*002c*/ 	.word	0x0000000a


	//----- nvinfo : EIATTR_FRAME_SIZE
	.align		4
.L_7:
        /*0030*/ 	.byte	0x04, 0x11
        /*0032*/ 	.short	(.L_9 - .L_8)
	.align		4
.L_8:
        /*0034*/ 	.word	index@(_Z4initPfi)
        /*0038*/ 	.word	0x00000000


	//----- nvinfo : EIATTR_MIN_STACK_SIZE
	.align		4
.L_9:
        /*003c*/ 	.byte	0x04, 0x12
        /*003e*/ 	.short	(.L_11 - .L_10)
	.align		4
.L_10:
        /*0040*/ 	.word	index@(_Z4initPfi)
        /*0044*/ 	.word	0x00000000


	//----- nvinfo : EIATTR_MIN_STACK_SIZE
	.align		4
.L_11:
        /*0048*/ 	.byte	0x04, 0x12
        /*004a*/ 	.short	(.L_13 - .L_12)
	.align		4
.L_12:
        /*004c*/ 	.word	index@(_Z11elementwiseiiPKfS0_S0_PfS1_S1_S0_S1_)
        /*0050*/ 	.word	0x00000000
.L_13:


//--------------------- .nv.compat                --------------------------
	.section	.nv.compat,"",@"SHT_CUDA_COMPAT_INFO"
	.align	4
        /*0000*/ 	.byte	0x02, 0x09, 0x00, 0x00, 0x02, 0x02, 0x01, 0x00, 0x02, 0x05, 0x05, 0x00, 0x03, 0x07, 0x01, 0x01
        /*0010*/ 	.byte	0x02, 0x03, 0x00, 0x00, 0x02, 0x06, 0x01, 0x00, 0x04, 0x0b, 0x08, 0x00, 0x01, 0x00, 0x00, 0x00
        /*0020*/ 	.byte	0x00, 0x00, 0x00, 0x00


//--------------------- .nv.info._Z4initPfi       --------------------------
	.section	.nv.info._Z4initPfi,"",@"SHT_CUDA_INFO"
	.sectionflags	@""
	.align	4


	//----- nvinfo : EIATTR_CUDA_API_VERSION
	.align		4
        /*0000*/ 	.byte	0x04, 0x37
        /*0002*/ 	.short	(.L_15 - .L_14)
.L_14:
        /*0004*/ 	.word	0x00000082


	//----- nvinfo : EIATTR_KPARAM_INFO
	.align		4
.L_15:
        /*0008*/ 	.byte	0x04, 0x17
        /*000a*/ 	.short	(.L_17 - .L_16)
.L_16:
        /*000c*/ 	.word	0x00000000
        /*0010*/ 	.short	0x0001
        /*0012*/ 	.short	0x0008
        /*0014*/ 	.byte	0x00, 0xf0, 0x11, 0x00


	//----- nvinfo : EIATTR_KPARAM_INFO
	.align		4
.L_17:
        /*0018*/ 	.byte	0x04, 0x17
        /*001a*/ 	.short	(.L_19 - .L_18)
.L_18:
        /*001c*/ 	.word	0x00000000
        /*0020*/ 	.short	0x0000
        /*0022*/ 	.short	0x0000
        /*0024*/ 	.byte	0x00, 0xf5, 0x21, 0x00


	//----- nvinfo : EIATTR_SPARSE_MMA_MASK
	.align		4
.L_19:
        /*0028*/ 	.byte	0x03, 0x50
        /*002a*/ 	.short	0x0000


	//----- nvinfo : EIATTR_MAXREG_COUNT
	.align		4
        /*002c*/ 	.byte	0x03, 0x1b
        /*002e*/ 	.short	0x00ff


	//----- nvinfo : EIATTR_MERCURY_ISA_VERSION
	.align		4
        /*0030*/ 	.byte	0x03, 0x5f
        /*0032*/ 	.short	0x0101


	//----- nvinfo : EIATTR_VRC_CTA_INIT_COUNT
	.align		4
        /*0034*/ 	.byte	0x02, 0x4a
	.zero		1
	.zero		1


	//----- nvinfo : EIATTR_EXIT_INSTR_OFFSETS
	.align		4
        /*0038*/ 	.byte	0x04, 0x1c
        /*003a*/ 	.short	(.L_21 - .L_20)


	//   ....[0]....
.L_20:
        /*003c*/ 	.word	0x00000070


	//   ....[1]....
        /*0040*/ 	.word	0x00000120


	//----- nvinfo : EIATTR_CBANK_PARAM_SIZE
	.align		4
.L_21:
        /*0044*/ 	.byte	0x03, 0x19
        /*0046*/ 	.short	0x000c


	//----- nvinfo : EIATTR_PARAM_CBANK
	.align		4
        /*0048*/ 	.byte	0x04, 0x0a
        /*004a*/ 	.short	(.L_23 - .L_22)
	.align		4
.L_22:
        /*004c*/ 	.word	index@(.nv.constant0._Z4initPfi)
        /*0050*/ 	.short	0x0380
        /*0052*/ 	.short	0x000c


	//----- nvinfo : EIATTR_SW_WAR
	.align		4
.L_23:
        /*0054*/ 	.byte	0x04, 0x36
        /*0056*/ 	.short	(.L_25 - .L_24)
.L_24:
        /*0058*/ 	.word	0x00000008
.L_25:


//--------------------- .nv.info._Z11elementwiseiiPKfS0_S0_PfS1_S1_S0_S1_ --------------------------
	.section	.nv.info._Z11elementwiseiiPKfS0_S0_PfS1_S1_S0_S1_,"",@"SHT_CUDA_INFO"
	.sectionflags	@""
	.align	4


	//----- nvinfo : EIATTR_CUDA_API_VERSION
	.align		4
        /*0000*/ 	.byte	0x04, 0x37
        /*0002*/ 	.short	(.L_27 - .L_26)
.L_26:
        /*0004*/ 	.word	0x00000082


	//----- nvinfo : EIATTR_KPARAM_INFO
	.align		4
.L_27:
        /*0008*/ 	.byte	0x04, 0x17
        /*000a*/ 	.short	(.L_29 - .L_28)
.L_28:
        /*000c*/ 	.word	0x00000000
        /*0010*/ 	.short	0x0009
        /*0012*/ 	.short	0x0040
        /*0014*/ 	.byte	0x00, 0xf5, 0x21, 0x00


	//----- nvinfo : EIATTR_KPARAM_INFO
	.align		4
.L_29:
        /*0018*/ 	.byte	0x04, 0x17
        /*001a*/ 	.short	(.L_31 - .L_30)
.L_30:
        /*001c*/ 	.word	0x00000000
        /*0020*/ 	.short	0x0008
        /*0022*/ 	.short	0x0038
        /*0024*/ 	.byte	0x00, 0xf5, 0x21, 0x00


	//----- nvinfo : EIATTR_KPARAM_INFO
	.align		4
.L_31:
        /*0028*/ 	.byte	0x04, 0x17
        /*002a*/ 	.short	(.L_33 - .L_32)
.L_32:
        /*002c*/ 	.word	0x00000000
        /*0030*/ 	.short	0x0007
        /*0032*/ 	.short	0x0030
        /*0034*/ 	.byte	0x00, 0xf5, 0x21, 0x00


	//----- nvinfo : EIATTR_KPARAM_INFO
	.align		4
.L_33:
        /*0038*/ 	.byte	0x04, 0x17
        /*003a*/ 	.short	(.L_35 - .L_34)
.L_34:
        /*003c*/ 	.word	0x00000000
        /*0040*/ 	.short	0x0006
        /*0042*/ 	.short	0x0028
        /*0044*/ 	.byte	0x00, 0xf5, 0x21, 0x00


	//----- nvinfo : EIATTR_KPARAM_INFO
	.align		4
.L_35:
        /*0048*/ 	.byte	0x04, 0x17
        /*004a*/ 	.short	(.L_37 - .L_36)
.L_36:
        /*004c*/ 	.word	0x00000000
        /*0050*/ 	.short	0x0005
        /*0052*/ 	.short	0x0020
        /*0054*/ 	.byte	0x00, 0xf5, 0x21, 0x00


	//----- nvinfo : EIATTR_KPARAM_INFO
	.align		4
.L_37:
        /*0058*/ 	.byte	0x04, 0x17
        /*005a*/ 	.short	(.L_39 - .L_38)
.L_38:
        /*005c*/ 	.word	0x00000000
        /*0060*/ 	.short	0x0004
        /*0062*/ 	.short	0x0018
        /*0064*/ 	.byte	0x00, 0xf5, 0x21, 0x00


	//----- nvinfo : EIATTR_KPARAM_INFO
	.align		4
.L_39:
        /*0068*/ 	.byte	0x04, 0x17
        /*006a*/ 	.short	(.L_41 - .L_40)
.L_40:
        /*006c*/ 	.word	0x00000000
        /*0070*/ 	.short	0x0003
        /*0072*/ 	.short	0x0010
        /*0074*/ 	.byte	0x00, 0xf5, 0x21, 0x00


	//----- nvinfo : EIATTR_KPARAM_INFO
	.align		4
.L_41:
        /*0078*/ 	.byte	0x04, 0x17
        /*007a*/ 	.short	(.L_43 - .L_42)
.L_42:
        /*007c*/ 	.word	0x00000000
        /*0080*/ 	.short	0x0002
        /*0082*/ 	.short	0x0008
        /*0084*/ 	.byte	0x00, 0xf5, 0x21, 0x00


	//----- nvinfo : EIATTR_KPARAM_INFO
	.align		4
.L_43:
        /*0088*/ 	.byte	0x04, 0x17
        /*008a*/ 	.short	(.L_45 - .L_44)
.L_44:
        /*008c*/ 	.word	0x00000000
        /*0090*/ 	.short	0x0001
        /*0092*/ 	.short	0x0004
        /*0094*/ 	.byte	0x00, 0xf0, 0x11, 0x00


	//----- nvinfo : EIATTR_KPARAM_INFO
	.align		4
.L_45:
        /*0098*/ 	.byte	0x04, 0x17
        /*009a*/ 	.short	(.L_47 - .L_46)
.L_46:
        /*009c*/ 	.word	0x00000000
        /*00a0*/ 	.short	0x0000
        /*00a2*/ 	.short	0x0000
        /*00a4*/ 	.byte	0x00, 0xf0, 0x11, 0x00


	//----- nvinfo : EIATTR_SPARSE_MMA_MASK
	.align		4
.L_47:
        /*00a8*/ 	.byte	0x03, 0x50
        /*00aa*/ 	.short	0x0000


	//----- nvinfo : EIATTR_MAXREG_COUNT
	.align		4
        /*00ac*/ 	.byte	0x03, 0x1b
        /*00ae*/ 	.short	0x00ff


	//----- nvinfo : EIATTR_MERCURY_ISA_VERSION
	.align		4
        /*00b0*/ 	.byte	0x03, 0x5f
        /*00b2*/ 	.short	0x0101


	//----- nvinfo : EIATTR_VRC_CTA_INIT_COUNT
	.align		4
        /*00b4*/ 	.byte	0x02, 0x4a
	.zero		1
	.zero		1


	//----- nvinfo : EIATTR_EXIT_INSTR_OFFSETS
	.align		4
        /*00b8*/ 	.byte	0x04, 0x1c
        /*00ba*/ 	.short	(.L_49 - .L_48)


	//   ....[0]....
.L_48:
        /*00bc*/ 	.word	0x00000080


	//   ....[1]....
        /*00c0*/ 	.word	0x00000d80


	//----- nvinfo : EIATTR_CRS_STACK_SIZE
	.align		4
.L_49:
        /*00c4*/ 	.byte	0x04, 0x1e
        /*00c6*/ 	.short	(.L_51 - .L_50)
.L_50:
        /*00c8*/ 	.word	0x00000000


	//----- nvinfo : EIATTR_CBANK_PARAM_SIZE
	.align		4
.L_51:
        /*00cc*/ 	.byte	0x03, 0x19
        /*00ce*/ 	.short	0x0048


	//----- nvinfo : EIATTR_PARAM_CBANK
	.align		4
        /*00d0*/ 	.byte	0x04, 0x0a
        /*00d2*/ 	.short	(.L_53 - .L_52)
	.align		4
.L_52:
        /*00d4*/ 	.word	index@(.nv.constant0._Z11elementwiseiiPKfS0_S0_PfS1_S1_S0_S1_)
        /*00d8*/ 	.short	0x0380
        /*00da*/ 	.short	0x0048


	//----- nvinfo : EIATTR_SW_WAR
	.align		4
.L_53:
        /*00dc*/ 	.byte	0x04, 0x36
        /*00de*/ 	.short	(.L_55 - .L_54)
.L_54:
        /*00e0*/ 	.word	0x00000008
.L_55:


//--------------------- .nv.callgraph             --------------------------
	.section	.nv.callgraph,"",@"SHT_CUDA_CALLGRAPH"
	.align	4
	.sectionentsize	8
	.align		4
        /*0000*/ 	.word	0x00000000
	.align		4
        /*0004*/ 	.word	0xffffffff
	.align		4
        /*0008*/ 	.word	0x00000000
	.align		4
        /*000c*/ 	.word	0xfffffffe
	.align		4
        /*0010*/ 	.word	0x00000000
	.align		4
        /*0014*/ 	.word	0xfffffffd
	.align		4
        /*0018*/ 	.word	0x00000000
	.align		4
        /*001c*/ 	.word	0xfffffffc


//--------------------- .text._Z4initPfi          --------------------------
	.section	.text._Z4initPfi,"ax",@progbits
	.align	128
        .global         _Z4initPfi
        .type           _Z4initPfi,@function
        .size           _Z4initPfi,(.L_x_16 - _Z4initPfi)
        .other          _Z4initPfi,@"STO_CUDA_ENTRY STV_DEFAULT"
_Z4initPfi:
.text._Z4initPfi:
[----:B------:R-:W-:Y:S01]  /*0000*/  LDC R1, c[0x0][0x37c] ;  /* 0x0000df00ff017b82 */ /* 0x000fe20000000800 */
[----:B------:R-:W0:Y:S07]  /*0010*/  S2R R0, SR_TID.X ;  /* 0x0000000000007919 */ /* 0x000e2e0000002100 */
[----:B------:R-:W0:Y:S01]  /*0020*/  S2UR UR4, SR_CTAID.X ;  /* 0x00000000000479c3 */ /* 0x000e220000002500 */
[----:B------:R-:W1:Y:S07]  /*0030*/  LDCU UR6, c[0x0][0x388] ;  /* 0x00007100ff0677ac */ /* 0x000e6e0008000800 */
[----:B------:R-:W0:Y:S02]  /*0040*/  LDC R5, c[0x0][0x360] ;  /* 0x0000d800ff057b82 */ /* 0x000e240000000800 */
[----:B0-----:R-:W-:-:S05]  /*0050*/  IMAD R5, R5, UR4, R0 ;  /* 0x0000000405057c24 */ /* 0x001fca000f8e0200 */
[----:B-1----:R-:W-:-:S13]  /*0060*/  ISETP.GE.AND P0, PT, R5, UR6, PT ;  /* 0x0000000605007c0c */ /* 0x002fda000bf06270 */
[----:B------:R-:W-:Y:S05]  /*0070*/  @P0 EXIT ;  /* 0x000000000000094d */ /* 0x000fea0003800000 */
[----:B------:R-:W0:Y:S01]  /*0080*/  LDC.64 R2, c[0x0][0x380] ;  /* 0x0000e000ff027b82 */ /* 0x000e220000000a00 */
[----:B------:R-:W-:Y:S01]  /*0090*/  HFMA2 R7, -RZ, RZ, 2.4318695068359375e-05, 12.3515625 ;  /* 0x01984a2dff077431 */ /* 0x000fe200000001ff */
[----:B------:R-:W-:Y:S01]  /*00a0*/  LOP3.LUT R0, R5, UR6, RZ, 0x3c, !PT ;  /* 0x0000000605007c12 */ /* 0x000fe2000f8e3cff */
[----:B------:R-:W1:Y:S04]  /*00b0*/  LDCU.64 UR4, c[0x0][0x358] ;  /* 0x00006b00ff0477ac */ /* 0x000e680008000a00 */
[----:B------:R-:W-:-:S05]  /*00c0*/  IMAD R0, R0, R7, 0x1 ;  /* 0x0000000100007424 */ /* 0x000fca00078e0207 */
[----:B------:R-:W-:-:S04]  /*00d0*/  LOP3.LUT R0, R0, 0x7fffffff, RZ, 0xc0, !PT ;  /* 0x7fffffff00007812 */ /* 0x000fc800078ec0ff */
[----:B------:R-:W-:Y:S01]  /*00e0*/  I2FP.F32.U32 R0, R0 ;  /* 0x0000000000007245 */ /* 0x000fe20000201000 */
[----:B0-----:R-:W-:-:S04]  /*00f0*/  IMAD.WIDE R2, R5, 0x4, R2 ;  /* 0x0000000405027825 */ /* 0x001fc800078e0202 */
[----:B------:R-:W-:-:S05]  /*0100*/  FMUL R5, R0, 4.6566128730773925781e-10 ;  /* 0x3000000000057820 */ /* 0x000fca0000400000 */
[----:B-1----:R-:W-:Y:S01]  /*0110*/  STG.E desc[UR4][R2.64], R5 ;  /* 0x0000000502007986 */ /* 0x002fe2000c101904 */
[----:B------:R-:W-:Y:S05]  /*0120*/  EXIT ;  /* 0x000000000000794d */ /* 0x000fea0003800000 */
.L_x_0:
[----:B------:R-:W-:-:S00]  /*0130*/  BRA `(.L_x_0) ;  /* 0xfffffffc00fc7947 */ /* 0x000fc0000383ffff */
[----:B------:R-:W-:-:S00]  /*0140*/  NOP ;  /* 0x0000000000007918 */ /* 0x000fc00000000000 */
        /* <DEDUP_REMOVED lines=11> */
.L_x_16:


//--------------------- .text._Z11elementwiseiiPKfS0_S0_PfS1_S1_S0_S1_ --------------------------
	.section	.text._Z11elementwiseiiPKfS0_S0_PfS1_S1_S0_S1_,"ax",@progbits
	.align	128
        .global         _Z11elementwiseiiPKfS0_S0_PfS1_S1_S0_S1_
        .type           _Z11elementwiseiiPKfS0_S0_PfS1_S1_S0_S1_,@function
        .size           _Z11elementwiseiiPKfS0_S0_PfS1_S1_S0_S1_,(.L_x_15 - _Z11elementwiseiiPKfS0_S0_PfS1_S1_S0_S1_)
        .other          _Z11elementwiseiiPKfS0_S0_PfS1_S1_S0_S1_,@"STO_CUDA_ENTRY STV_DEFAULT"
_Z11elementwiseiiPKfS0_S0_PfS1_S1_S0_S1_:
.text._Z11elementwiseiiPKfS0_S0_PfS1_S1_S0_S1_:
[----:B------:R-:W-:Y:S01]  /*0000*/  LDC R1, c[0x0][0x37c] ;  /* 0x0000df00ff017b82 */ /* 0x000fe20000000800 */
[----:B------:R-:W0:Y:S07]  /*0010*/  S2R R0, SR_TID.X ;  /* 0x0000000000007919 */ /* 0x000e2e0000002100 */
[----:B------:R-:W0:Y:S08]  /*0020*/  S2UR UR4, SR_CTAID.X ;  /* 0x00000000000479c3 */ /* 0x000e300000002500 */
[----:B------:R-:W0:Y:S08]  /*0030*/  LDC R3, c[0x0][0x360] ;  /* 0x0000d800ff037b82 */ /* 0x000e300000000800 */
[----:B------:R-:W1:Y:S01]  /*0040*/  LDC.64 R4, c[0x0][0x380] ;  /* 0x0000e000ff047b82 */ /* 0x000e620000000a00 */
[----:B0-----:R-:W-:-:S02]  /*0050*/  IMAD R3, R3, UR4, R0 ;  /* 0x0000000403037c24 */ /* 0x001fc4000f8e0200 */
[----:B-1----:R-:W-:-:S05]  /*0060*/  IMAD R0, R5, R4, RZ ;  /* 0x0000000405007224 */ /* 0x002fca00078e02ff */
[----:B------:R-:W-:-:S13]  /*0070*/  ISETP.GE.AND P0, PT, R3, R0, PT ;  /* 0x000000000300720c */ /* 0x000fda0003f06270 */
[----:B------:R-:W-:Y:S05]  /*0080*/  @P0 EXIT ;  /* 0x000000000000094d */ /* 0x000fea0003800000 */
[----:B------:R-:W-:Y:S01]  /*0090*/  IABS R5, R4 ;  /* 0x0000000400057213 */ /* 0x000fe20000000000 */
[----:B------:R-:W0:Y:S01]  /*00a0*/  LDC.64 R20, c[0x0][0x398] ;  /* 0x0000e600ff147b82 */ /* 0x000e220000000a00 */
[----:B------:R-:W1:Y:S01]  /*00b0*/  LDCU.64 UR4, c[0x0][0x358] ;  /* 0x00006b00ff0477ac */ /* 0x000e620008000a00 */
[----:B------:R-:W-:Y:S01]  /*00c0*/  SHF.L.U32 R27, R4, 0x2, RZ ;  /* 0x00000002041b7819 */ /* 0x000fe200000006ff */
[----:B------:R-:W2:Y:S05]  /*00d0*/  I2F.RP R0, R5 ;  /* 0x0000000500007306 */ /* 0x000eaa0000209400 */
[----:B------:R-:W3:Y:S08]  /*00e0*/  LDC.64 R22, c[0x0][0x390] ;  /* 0x0000e400ff167b82 */ /* 0x000ef00000000a00 */
[----:B------:R-:W4:Y:S01]  /*00f0*/  LDC.64 R24, c[0x0][0x388] ;  /* 0x0000e200ff187b82 */ /* 0x000f220000000a00 */
[----:B--2---:R-:W2:Y:S02]  /*0100*/  MUFU.RCP R0, R0 ;  /* 0x0000000000007308 */ /* 0x004ea40000001000 */
[----:B--2---:R-:W-:-:S06]  /*0110*/  IADD3 R6, PT, PT, R0, 0xffffffe, RZ ;  /* 0x0ffffffe00067810 */ /* 0x004fcc0007ffe0ff */
[----:B------:R2:W5:Y:S02]  /*0120*/  F2I.FTZ.U32.TRUNC.NTZ R7, R6 ;  /* 0x0000000600077305 */ /* 0x000564000021f000 */
[----:B--2---:R-:W-:Y:S01]  /*0130*/  HFMA2 R6, -RZ, RZ, 0, 0 ;  /* 0x00000000ff067431 */ /* 0x004fe200000001ff */
[----:B-----5:R-:W-:-:S05]  /*0140*/  IADD3 R2, PT, PT, RZ, -R7, RZ ;  /* 0x80000007ff027210 */ /* 0x020fca0007ffe0ff */
[----:B------:R-:W-:Y:S01]  /*0150*/  IMAD R9, R2, R5, RZ ;  /* 0x0000000502097224 */ /* 0x000fe200078e02ff */
[----:B------:R-:W-:-:S03]  /*0160*/  IABS R2, R3 ;  /* 0x0000000300027213 */ /* 0x000fc60000000000 */
[----:B------:R-:W-:-:S06]  /*0170*/  IMAD.HI.U32 R7, R7, R9, R6 ;  /* 0x0000000907077227 */ /* 0x000fcc00078e0006 */
[----:B------:R-:W-:-:S05]  /*0180*/  IMAD.HI.U32 R7, R7, R2, RZ ;  /* 0x0000000207077227 */ /* 0x000fca00078e00ff */
[----:B------:R-:W-:-:S05]  /*0190*/  IADD3 R0, PT, PT, -R7, RZ, RZ ;  /* 0x000000ff07007210 */ /* 0x000fca0007ffe1ff */
[----:B------:R-:W-:-:S05]  /*01a0*/  IMAD R0, R5, R0, R2 ;  /* 0x0000000005007224 */ /* 0x000fca00078e0202 */
[----:B------:R-:W-:-:S13]  /*01b0*/  ISETP.GT.U32.AND P2, PT, R5, R0, PT ;  /* 0x000000000500720c */ /* 0x000fda0003f44070 */
[-C--:B------:R-:W-:Y:S02]  /*01c0*/  @!P2 IADD3 R0, PT, PT, R0, -R5.reuse, RZ ;  /* 0x800000050000a210 */ /* 0x080fe40007ffe0ff */
[----:B------:R-:W-:Y:S02]  /*01d0*/  @!P2 IADD3 R7, PT, PT, R7, 0x1, RZ ;  /* 0x000000010707a810 */ /* 0x000fe40007ffe0ff */
[----:B------:R-:W-:Y:S02]  /*01e0*/  ISETP.GE.U32.AND P0, PT, R0, R5, PT ;  /* 0x000000050000720c */ /* 0x000fe40003f06070 */
[----:B------:R-:W-:Y:S02]  /*01f0*/  LOP3.LUT R0, R3, R4, RZ, 0x3c, !PT ;  /* 0x0000000403007212 */ /* 0x000fe400078e3cff */
[----:B------:R-:W-:Y:S02]  /*0200*/  ISETP.NE.AND P2, PT, R4, RZ, PT ;  /* 0x000000ff0400720c */ /* 0x000fe40003f45270 */
[----:B------:R-:W-:-:S07]  /*0210*/  ISETP.GE.AND P1, PT, R0, RZ, PT ;  /* 0x000000ff0000720c */ /* 0x000fce0003f26270 */
[----:B------:R-:W-:-:S06]  /*0220*/  @P0 IADD3 R7, PT, PT, R7, 0x1, RZ ;  /* 0x0000000107070810 */ /* 0x000fcc0007ffe0ff */
[----:B------:R-:W-:Y:S02]  /*0230*/  @!P1 IADD3 R7, PT, PT, -R7, RZ, RZ ;  /* 0x000000ff07079210 */ /* 0x000fe40007ffe1ff */
[----:B------:R-:W-:-:S04]  /*0240*/  @!P2 LOP3.LUT R7, RZ, R4, RZ, 0x33, !PT ;  /* 0x00000004ff07a212 */ /* 0x000fc800078e33ff */
[----:B------:R-:W-:-:S05]  /*0250*/  IADD3 R0, PT, PT, -R7, RZ, RZ ;  /* 0x000000ff07007210 */ /* 0x000fca0007ffe1ff */
[----:B------:R-:W-:-:S04]  /*0260*/  IMAD R0, R4, R0, R3 ;  /* 0x0000000004007224 */ /* 0x000fc800078e0203 */
[----:B0-----:R-:W-:-:S04]  /*0270*/  IMAD.WIDE R20, R0, 0x4, R20 ;  /* 0x0000000400147825 */ /* 0x001fc800078e0214 */
[----:B------:R-:W-:Y:S01]  /*0280*/  IMAD R0, R7, R27, R0 ;  /* 0x0000001b07007224 */ /* 0x000fe200078e0200 */
[----:B-1----:R-:W2:Y:S01]  /*0290*/  LDG.E.CONSTANT R29, desc[UR4][R20.64] ;  /* 0x00000004141d7981 */ /* 0x002ea2000c1e9900 */
[----:B------:R-:W-:-:S04]  /*02a0*/  IMAD.WIDE R6, R27, 0x4, R20 ;  /* 0x000000041b067825 */ /* 0x000fc800078e0214 */
[C---:B---3--:R-:W-:Y:S01]  /*02b0*/  IMAD.WIDE R22, R0.reuse, 0x4, R22 ;  /* 0x0000000400167825 */ /* 0x048fe200078e0216 */
[----:B------:R0:W2:Y:S03]  /*02c0*/  LDG.E.CONSTANT R2, desc[UR4][R6.64] ;  /* 0x0000000406027981 */ /* 0x0000a6000c1e9900 */
[----:B----4-:R-:W-:Y:S01]  /*02d0*/  IMAD.WIDE R24, R0, 0x4, R24 ;  /* 0x0000000400187825 */ /* 0x010fe200078e0218 */
[----:B------:R1:W3:Y:S04]  /*02e0*/  LDG.E.CONSTANT R26, desc[UR4][R22.64] ;  /* 0x00000004161a7981 */ /* 0x0002e8000c1e9900 */
[----:B------:R4:W3:Y:S01]  /*02f0*/  LDG.E.CONSTANT R5, desc[UR4][R24.64] ;  /* 0x0000000418057981 */ /* 0x0008e2000c1e9900 */
[----:B------:R-:W-:-:S04]  /*0300*/  IMAD.WIDE R14, R4, 0x4, R22 ;  /* 0x00000004040e7825 */ /* 0x000fc800078e0216 */
[----:B------:R-:W-:-:S04]  /*0310*/  IMAD.WIDE R12, R4, 0x4, R24 ;  /* 0x00000004040c7825 */ /* 0x000fc800078e0218 */
[----:B0-----:R-:W-:-:S04]  /*0320*/  IMAD.WIDE R6, R4, 0x4, R20 ;  /* 0x0000000404067825 */ /* 0x001fc800078e0214 */
[C---:B------:R-:W-:Y:S02]  /*0330*/  IMAD.WIDE R16, R4.reuse, 0x4, R14 ;  /* 0x0000000404107825 */ /* 0x040fe400078e020e */
[----:B------:R-:W5:Y:S02]  /*0340*/  LDG.E.CONSTANT R14, desc[UR4][R14.64] ;  /* 0x000000040e0e7981 */ /* 0x000f64000c1e9900 */
[C---:B------:R-:W-:Y:S02]  /*0350*/  IMAD.WIDE R10, R4.reuse, 0x4, R12 ;  /* 0x00000004040a7825 */ /* 0x040fe400078e020c */
[----:B------:R-:W5:Y:S02]  /*0360*/  LDG.E.CONSTANT R13, desc[UR4][R12.64] ;  /* 0x000000040c0d7981 */ /* 0x000f64000c1e9900 */
[C---:B------:R-:W-:Y:S02]  /*0370*/  IMAD.WIDE R8, R4.reuse, 0x4, R6 ;  /* 0x0000000404087825 */ /* 0x040fe400078e0206 */
[----:B------:R0:W5:Y:S02]  /*0380*/  LDG.E.CONSTANT R28, desc[UR4][R10.64] ;  /* 0x000000040a1c7981 */ /* 0x000164000c1e9900 */
[----:B------:R-:W-:-:S02]  /*0390*/  IMAD.WIDE R18, R4, 0x4, R16 ;  /* 0x0000000404127825 */ /* 0x000fc400078e0210 */
[----:B------:R-:W5:Y:S02]  /*03a0*/  LDG.E.CONSTANT R16, desc[UR4][R16.64] ;  /* 0x0000000410107981 */ /* 0x000f64000c1e9900 */
[C---:B------:R-:W-:Y:S02]  /*03b0*/  IMAD.WIDE R20, R4.reuse, 0x4, R10 ;  /* 0x0000000404147825 */ /* 0x040fe400078e020a */
[----:B------:R0:W5:Y:S02]  /*03c0*/  LDG.E.CONSTANT R12, desc[UR4][R6.64] ;  /* 0x00000004060c7981 */ /* 0x000164000c1e9900 */
[----:B-1----:R-:W-:Y:S02]  /*03d0*/  IMAD.WIDE R22, R4, 0x4, R8 ;  /* 0x0000000404167825 */ /* 0x002fe400078e0208 */
[----:B------:R1:W5:Y:S02]  /*03e0*/  LDG.E.CONSTANT R18, desc[UR4][R18.64] ;  /* 0x0000000412127981 */ /* 0x000364000c1e9900 */
[----:B----4-:R-:W-:-:S02]  /*03f0*/  IMAD.WIDE R24, R27, 0x4, R6 ;  /* 0x000000041b187825 */ /* 0x010fc400078e0206 */
[----:B------:R4:W5:Y:S02]  /*0400*/  LDG.E.CONSTANT R21, desc[UR4][R20.64] ;  /* 0x0000000414157981 */ /* 0x000964000c1e9900 */
[C---:B0-----:R-:W-:Y:S02]  /*0410*/  IMAD.WIDE R10, R27.reuse, 0x4, R8 ;  /* 0x000000041b0a7825 */ /* 0x041fe400078e0208 */
[----:B------:R-:W5:Y:S02]  /*0420*/  LDG.E.CONSTANT R8, desc[UR4][R8.64] ;  /* 0x0000000408087981 */ /* 0x000f64000c1e9900 */
[----:B------:R-:W-:Y:S02]  /*0430*/  IMAD.WIDE R6, R27, 0x4, R22 ;  /* 0x000000041b067825 */ /* 0x000fe400078e0216 */
[----:B------:R0:W5:Y:S04]  /*0440*/  LDG.E.CONSTANT R15, desc[UR4][R10.64] ;  /* 0x000000040a0f7981 */ /* 0x000168000c1e9900 */
[----:B------:R-:W5:Y:S04]  /*0450*/  LDG.E.CONSTANT R25, desc[UR4][R24.64] ;  /* 0x0000000418197981 */ /* 0x000f68000c1e9900 */
[----:B------:R-:W5:Y:S04]  /*0460*/  LDG.E.CONSTANT R22, desc[UR4][R22.64] ;  /* 0x0000000416167981 */ /* 0x000f68000c1e9900 */
[----:B------:R0:W5:Y:S01]  /*0470*/  LDG.E.CONSTANT R17, desc[UR4][R6.64] ;  /* 0x0000000406117981 */ /* 0x000162000c1e9900 */
[----:B-1----:R-:W-:Y:S01]  /*0480*/  HFMA2 R19, -RZ, RZ, 3.7421875, 0 ;  /* 0x437c0000ff137431 */ /* 0x002fe200000001ff */
[----:B----4-:R-:W-:Y:S01]  /*0490*/  MOV R20, 0x3bbb989d ;  /* 0x3bbb989d00147802 */ /* 0x010fe20000000f00 */
[----:B------:R-:W-:Y:S01]  /*04a0*/  BSSY.RECONVERGENT B0, `(.L_x_1) ;  /* 0x000002b000007945 */ /* 0x000fe20003800200 */
[----:B--2---:R-:W-:Y:S01]  /*04b0*/  FADD R2, R29, R2 ;  /* 0x000000021d027221 */ /* 0x004fe20000000000 */
[----:B---3--:R-:W-:-:S02]  /*04c0*/  FADD R5, R26, R5 ;  /* 0x000000051a057221 */ /* 0x008fc40000000000 */
[----:B------:R-:W1:Y:S02]  /*04d0*/  LDC.64 R26, c[0x0][0x3a0] ;  /* 0x0000e800ff1a7b82 */ /* 0x000e640000000a00 */
[----:B------:R-:W-:-:S04]  /*04e0*/  FADD R5, R5, R2 ;  /* 0x0000000205057221 */ /* 0x000fc80000000000 */
[----:B------:R-:W-:-:S04]  /*04f0*/  FFMA.SAT R2, R5, -R20, 0.5 ;  /* 0x3f00000005027423 */ /* 0x000fc80000002814 */
[----:B------:R-:W-:-:S04]  /*0500*/  FFMA.RM R2, R2, R19, 12582913 ;  /* 0x4b40000102027423 */ /* 0x000fc80000004013 */
[----:B0-----:R-:W-:-:S04]  /*0510*/  FADD R10, R2, -12583039 ;  /* 0xcb40007f020a7421 */ /* 0x001fc80000000000 */
[----:B------:R-:W-:-:S04]  /*0520*/  FFMA R10, R5, -1.4426950216293334961, -R10 ;  /* 0xbfb8aa3b050a7823 */ /* 0x000fc8000000080a */
[----:B------:R-:W-:Y:S01]  /*0530*/  FFMA R19, R5, -1.925963033500011079e-08, R10 ;  /* 0xb2a5706005137823 */ /* 0x000fe2000000000a */
[----:B-1----:R-:W-:-:S03]  /*0540*/  IMAD.WIDE R26, R0, 0x4, R26 ;  /* 0x00000004001a7825 */ /* 0x002fc600078e021a */
[----:B------:R-:W0:Y:S01]  /*0550*/  MUFU.EX2 R0, R19 ;  /* 0x0000001300007308 */ /* 0x000e220000000800 */
[----:B------:R-:W-:-:S04]  /*0560*/  IMAD.WIDE R6, R4, 0x4, R26 ;  /* 0x0000000404067825 */ /* 0x000fc800078e021a */
[----:B-----5:R-:W-:Y:S01]  /*0570*/  FADD R13, R14, R13 ;  /* 0x0000000d0e0d7221 */ /* 0x020fe20000000000 */
[----:B------:R-:W-:Y:S01]  /*0580*/  FADD R11, R16, R28 ;  /* 0x0000001c100b7221 */ /* 0x000fe20000000000 */
[----:B------:R-:W-:Y:S01]  /*0590*/  FADD R18, R18, R21 ;  /* 0x0000001512127221 */ /* 0x000fe20000000000 */
[----:B------:R-:W-:Y:S01]  /*05a0*/  SHF.L.U32 R21, R2, 0x17, RZ ;  /* 0x0000001702157819 */ /* 0x000fe200000006ff */
[----:B------:R-:W-:Y:S01]  /*05b0*/  FADD R10, R8, R15 ;  /* 0x0000000f080a7221 */ /* 0x000fe20000000000 */
[----:B------:R-:W-:-:S04]  /*05c0*/  IMAD.WIDE R8, R4, 0x4, R6 ;  /* 0x0000000404087825 */ /* 0x000fc800078e0206 */
[----:B------:R-:W-:Y:S01]  /*05d0*/  FADD R12, R12, R25 ;  /* 0x000000190c0c7221 */ /* 0x000fe20000000000 */
[----:B0-----:R-:W-:Y:S01]  /*05e0*/  FFMA R21, R21, R0, 1 ;  /* 0x3f80000015157423 */ /* 0x001fe20000000000 */
[----:B------:R-:W-:Y:S02]  /*05f0*/  FADD R11, R11, R10 ;  /* 0x0000000a0b0b7221 */ /* 0x000fe40000000000 */
[----:B------:R-:W-:Y:S01]  /*0600*/  FADD R13, R13, R12 ;  /* 0x0000000c0d0d7221 */ /* 0x000fe20000000000 */
[----:B------:R-:W-:Y:S01]  /*0610*/  FADD R17, R22, R17 ;  /* 0x0000001116117221 */ /* 0x000fe20000000000 */
[----:B------:R-:W-:Y:S01]  /*0620*/  IMAD.WIDE R14, R4, 0x4, R8 ;  /* 0x00000004040e7825 */ /* 0x000fe200078e0208 */
[----:B------:R0:W-:Y:S03]  /*0630*/  STG.E desc[UR4][R26.64], R5 ;  /* 0x000000051a007986 */ /* 0x0001e6000c101904 */
[----:B------:R-:W-:Y:S01]  /*0640*/  FADD R10, R18, R17 ;  /* 0x00000011120a7221 */ /* 0x000fe20000000000 */
[----:B------:R-:W-:Y:S01]  /*0650*/  IADD3 R0, PT, PT, R21, 0x1800000, RZ ;  /* 0x0180000015007810 */ /* 0x000fe20007ffe0ff */
[----:B------:R0:W-:Y:S04]  /*0660*/  STG.E desc[UR4][R6.64], R13 ;  /* 0x0000000d06007986 */ /* 0x0001e8000c101904 */
[----:B------:R0:W-:Y:S01]  /*0670*/  STG.E desc[UR4][R8.64], R11 ;  /* 0x0000000b08007986 */ /* 0x0001e2000c101904 */
[----:B------:R-:W-:-:S03]  /*0680*/  LOP3.LUT R0, R0, 0x7f800000, RZ, 0xc0, !PT ;  /* 0x7f80000000007812 */ /* 0x000fc600078ec0ff */
[----:B------:R0:W-:Y:S01]  /*0690*/  STG.E desc[UR4][R14.64], R10 ;  /* 0x0000000a0e007986 */ /* 0x0001e2000c101904 */
[----:B------:R-:W-:-:S13]  /*06a0*/  ISETP.GT.U32.AND P0, PT, R0, 0x1ffffff, PT ;  /* 0x01ffffff0000780c */ /* 0x000fda0003f04070 */
[----:B0-----:R-:W-:Y:S05]  /*06b0*/  @P0 BRA `(.L_x_2) ;  /* 0x0000000000140947 */ /* 0x001fea0003800000 */
[----:B------:R-:W-:Y:S02]  /*06c0*/  MOV R0, R21 ;  /* 0x0000001500007202 */ /* 0x000fe40000000f00 */
[----:B------:R-:W-:-:S07]  /*06d0*/  MOV R6, 0x6f0 ;  /* 0x000006f000067802 */ /* 0x000fce0000000f00 */
[----:B------:R-:W-:Y:S05]  /*06e0*/  CALL.REL.NOINC `($__internal_0_$__cuda_sm20_rcp_rn_f32_slowpath) ;  /* 0x0000000400a87944 */ /* 0x000fea0003c00000 */
[----:B------:R-:W-:Y:S01]  /*06f0*/  MOV R4, R2 ;  /* 0x0000000200047202 */ /* 0x000fe20000000f00 */
[----:B------:R-:W-:Y:S06]  /*0700*/  BRA `(.L_x_3) ;  /* 0x0000000000107947 */ /* 0x000fec0003800000 */
.L_x_2:
[----:B------:R-:W0:Y:S02]  /*0710*/  MUFU.RCP R4, R21 ;  /* 0x0000001500047308 */ /* 0x000e240000001000 */
[----:B0-----:R-:W-:-:S04]  /*0720*/  FFMA R0, R21, R4, -1 ;  /* 0xbf80000015007423 */ /* 0x001fc80000000004 */
[----:B------:R-:W-:-:S04]  /*0730*/  FADD.FTZ R5, -R0, -RZ ;  /* 0x800000ff00057221 */ /* 0x000fc80000010100 */
[----:B------:R-:W-:-:S07]  /*0740*/  FFMA R4, R4, R5, R4 ;  /* 0x0000000504047223 */ /* 0x000fce0000000004 */
.L_x_3:
[----:B------:R-:W-:Y:S05]  /*0750*/  BSYNC.RECONVERGENT B0 ;  /* 0x0000000000007941 */ /* 0x000fea0003800200 */
.L_x_1:
[----:B------:R-:W-:Y:S01]  /*0760*/  HFMA2 R0, -RZ, RZ, 0.96630859375, -0.0022525787353515625 ;  /* 0x3bbb989dff007431 */ /* 0x000fe200000001ff */
[----:B------:R-:W-:Y:S01]  /*0770*/  MOV R5, 0x437c0000 ;  /* 0x437c000000057802 */ /* 0x000fe20000000f00 */
[----:B------:R-:W-:Y:S03]  /*0780*/  BSSY.RECONVERGENT B0, `(.L_x_4) ;  /* 0x0000016000007945 */ /* 0x000fe60003800200 */
[----:B------:R-:W-:-:S04]  /*0790*/  FFMA.SAT R0, R13, -R0, 0.5 ;  /* 0x3f0000000d007423 */ /* 0x000fc80000002800 */
[----:B------:R-:W-:-:S04]  /*07a0*/  FFMA.RM R0, R0, R5, 12582913 ;  /* 0x4b40000100007423 */ /* 0x000fc80000004005 */
[C---:B------:R-:W-:Y:S01]  /*07b0*/  FADD R2, R0.reuse, -12583039 ;  /* 0xcb40007f00027421 */ /* 0x040fe20000000000 */
[----:B------:R-:W-:-:S03]  /*07c0*/  SHF.L.U32 R0, R0, 0x17, RZ ;  /* 0x0000001700007819 */ /* 0x000fc600000006ff */
[----:B------:R-:W-:-:S04]  /*07d0*/  FFMA R2, R13, -1.4426950216293334961, -R2 ;  /* 0xbfb8aa3b0d027823 */ /* 0x000fc80000000802 */
[----:B------:R-:W-:-:S04]  /*07e0*/  FFMA R2, R13, -1.925963033500011079e-08, R2 ;  /* 0xb2a570600d027823 */ /* 0x000fc80000000002 */
[----:B------:R-:W0:Y:S02]  /*07f0*/  MUFU.EX2 R5, R2 ;  /* 0x0000000200057308 */ /* 0x000e240000000800 */
[----:B0-----:R-:W-:-:S05]  /*0800*/  FFMA R6, R0, R5, 1 ;  /* 0x3f80000000067423 */ /* 0x001fca0000000005 */
[----:B------:R-:W-:-:S04]  /*0810*/  IADD3 R0, PT, PT, R6, 0x1800000, RZ ;  /* 0x0180000006007810 */ /* 0x000fc80007ffe0ff */
[----:B------:R-:W-:-:S04]  /*0820*/  LOP3.LUT R0, R0, 0x7f800000, RZ, 0xc0, !PT ;  /* 0x7f80000000007812 */ /* 0x000fc800078ec0ff */
[----:B------:R-:W-:-:S13]  /*0830*/  ISETP.GT.U32.AND P0, PT, R0, 0x1ffffff, PT ;  /* 0x01ffffff0000780c */ /* 0x000fda0003f04070 */
[----:B------:R-:W-:Y:S05]  /*0840*/  @P0 BRA `(.L_x_5) ;  /* 0x0000000000140947 */ /* 0x000fea0003800000 */
[----:B------:R-:W-:Y:S02]  /*0850*/  MOV R0, R6 ;  /* 0x0000000600007202 */ /* 0x000fe40000000f00 */
[----:B------:R-:W-:-:S07]  /*0860*/  MOV R6, 0x880 ;  /* 0x0000088000067802 */ /* 0x000fce0000000f00 */
[----:B------:R-:W-:Y:S05]  /*0870*/  CALL.REL.NOINC `($__internal_0_$__cuda_sm20_rcp_rn_f32_slowpath) ;  /* 0x0000000400447944 */ /* 0x000fea0003c00000 */
[----:B------:R-:W-:Y:S01]  /*0880*/  MOV R5, R2 ;  /* 0x0000000200057202 */ /* 0x000fe20000000f00 */
[----:B------:R-:W-:Y:S06]  /*0890*/  BRA `(.L_x_6) ;  /* 0x0000000000107947 */ /* 0x000fec0003800000 */
.L_x_5:
[----:B------:R-:W0:Y:S02]  /*08a0*/  MUFU.RCP R5, R6 ;  /* 0x0000000600057308 */ /* 0x000e240000001000 */
[----:B0-----:R-:W-:-:S04]  /*08b0*/  FFMA R0, R6, R5, -1 ;  /* 0xbf80000006007423 */ /* 0x001fc80000000005 */
[----:B------:R-:W-:-:S04]  /*08c0*/  FADD.FTZ R0, -R0, -RZ ;  /* 0x800000ff00007221 */ /* 0x000fc80000010100 */
[----:B------:R-:W-:-:S07]  /*08d0*/  FFMA R5, R5, R0, R5 ;  /* 0x0000000005057223 */ /* 0x000fce0000000005 */
.L_x_6:
[----:B------:R-:W-:Y:S05]  /*08e0*/  BSYNC.RECONVERGENT B0 ;  /* 0x0000000000007941 */ /* 0x000fea0003800200 */
.L_x_4:
[----:B------:R-:W-:Y:S01]  /*08f0*/  HFMA2 R7, -RZ, RZ, 0.96630859375, -0.0022525787353515625 ;  /* 0x3bbb989dff077431 */ /* 0x000fe200000001ff */
[----:B------:R-:W-:Y:S01]  /*0900*/  MOV R9, 0x437c0000 ;  /* 0x437c000000097802 */ /* 0x000fe20000000f00 */
[C---:B------:R-:W-:Y:S01]  /*0910*/  FMUL R0, |R11|.reuse, 2.8853900432586669922 ;  /* 0x4038aa3b0b007820 */ /* 0x040fe20000400200 */
[----:B------:R-:W-:Y:S01]  /*0920*/  HFMA2 R13, -RZ, RZ, 1.875, 0 ;  /* 0x3f800000ff0d7431 */ /* 0x000fe200000001ff */
[----:B------:R-:W-:Y:S01]  /*0930*/  MOV R8, 0x3c80f082 ;  /* 0x3c80f08200087802 */ /* 0x000fe20000000f00 */
[----:B------:R-:W-:Y:S01]  /*0940*/  BSSY.RECONVERGENT B0, `(.L_x_7) ;  /* 0x0000023000007945 */ /* 0x000fe20003800200 */
[C---:B------:R-:W-:Y:S02]  /*0950*/  FSETP.GE.AND P0, PT, |R11|.reuse, 9.010913848876953125, PT ;  /* 0x41102cb40b00780b */ /* 0x040fe40003f06200 */
[----:B------:R-:W0:Y:S01]  /*0960*/  MUFU.EX2 R0, R0 ;  /* 0x0000000000007308 */ /* 0x000e220000000800 */
[----:B------:R-:W-:Y:S01]  /*0970*/  FSETP.GE.AND P1, PT, |R11|, 0.60000002384185791016, PT ;  /* 0x3f19999a0b00780b */ /* 0x000fe20003f26200 */
[----:B------:R-:W-:-:S04]  /*0980*/  FFMA.SAT R2, R10, -R7, 0.5 ;  /* 0x3f0000000a027423 */ /* 0x000fc80000002807 */
[----:B------:R-:W-:Y:S01]  /*0990*/  FFMA.RM R6, R2, R9, 12582913 ;  /* 0x4b40000102067423 */ /* 0x000fe20000004009 */
[----:B------:R-:W-:-:S03]  /*09a0*/  FMUL R9, R11, R11 ;  /* 0x0000000b0b097220 */ /* 0x000fc60000400000 */
[C---:B------:R-:W-:Y:S01]  /*09b0*/  FADD R7, R6.reuse, -12583039 ;  /* 0xcb40007f06077421 */ /* 0x040fe20000000000 */
[----:B------:R-:W-:-:S03]  /*09c0*/  SHF.L.U32 R6, R6, 0x17, RZ ;  /* 0x0000001706067819 */ /* 0x000fc600000006ff */
[----:B------:R-:W-:Y:S01]  /*09d0*/  FFMA R7, R10, -1.4426950216293334961, -R7 ;  /* 0xbfb8aa3b0a077823 */ /* 0x000fe20000000807 */
[----:B0-----:R-:W-:-:S03]  /*09e0*/  FADD R2, R0, 1 ;  /* 0x3f80000000027421 */ /* 0x001fc60000000000 */
[----:B------:R-:W-:-:S03]  /*09f0*/  FFMA R7, R10, -1.925963033500011079e-08, R7 ;  /* 0xb2a570600a077823 */ /* 0x000fc60000000007 */
[----:B------:R-:W0:Y:S08]  /*0a00*/  MUFU.RCP R2, R2 ;  /* 0x0000000200027308 */ /* 0x000e300000001000 */
[----:B------:R-:W1:Y:S01]  /*0a10*/  MUFU.EX2 R7, R7 ;  /* 0x0000000700077308 */ /* 0x000e620000000800 */
[----:B0-----:R-:W-:-:S05]  /*0a20*/  FFMA R0, R2, -2, R13 ;  /* 0xc000000002007823 */ /* 0x001fca000000000d */
[----:B------:R-:W-:Y:S01]  /*0a30*/  FSEL R2, R0, 1, !P0 ;  /* 0x3f80000000027808 */ /* 0x000fe20004000000 */
[----:B-1----:R-:W-:Y:S01]  /*0a40*/  FFMA R15, R6, R7, 1 ;  /* 0x3f800000060f7423 */ /* 0x002fe20000000007 */
[----:B------:R-:W-:-:S04]  /*0a50*/  FFMA R6, R9, R8, -0.052303962409496307373 ;  /* 0xbd563cae09067423 */ /* 0x000fc80000000008 */
[----:B------:R-:W-:Y:S01]  /*0a60*/  IADD3 R7, PT, PT, R15, 0x1800000, RZ ;  /* 0x018000000f077810 */ /* 0x000fe20007ffe0ff */
[----:B------:R-:W-:-:S03]  /*0a70*/  FFMA R6, R9, R6, 0.1331529766321182251 ;  /* 0x3e08594109067423 */ /* 0x000fc60000000006 */
[----:B------:R-:W-:Y:S01]  /*0a80*/  LOP3.LUT R7, R7, 0x7f800000, RZ, 0xc0, !PT ;  /* 0x7f80000007077812 */ /* 0x000fe200078ec0ff */
[----:B------:R-:W-:-:S03]  /*0a90*/  FFMA R0, R9, R6, -0.33332768082618713379 ;  /* 0xbeaaa9ed09007423 */ /* 0x000fc60000000006 */
[----:B------:R-:W-:Y:S01]  /*0aa0*/  ISETP.GT.U32.AND P0, PT, R7, 0x1ffffff, PT ;  /* 0x01ffffff0700780c */ /* 0x000fe20003f04070 */
[----:B------:R-:W-:Y:S01]  /*0ab0*/  FFMA R0, R9, R0, RZ ;  /* 0x0000000009007223 */ /* 0x000fe200000000ff */
[----:B------:R-:W-:-:S03]  /*0ac0*/  LOP3.LUT R7, R2, 0x80000000, R11, 0xb8, !PT ;  /* 0x8000000002077812 */ /* 0x000fc600078eb80b */
[----:B------:R-:W-:-:S08]  /*0ad0*/  @!P1 FFMA R7, R11, R0, R11 ;  /* 0x000000000b079223 */ /* 0x000fd0000000000b */
[----:B------:R-:W-:Y:S05]  /*0ae0*/  @P0 BRA `(.L_x_8) ;  /* 0x0000000000100947 */ /* 0x000fea0003800000 */
[----:B------:R-:W-:Y:S02]  /*0af0*/  MOV R0, R15 ;  /* 0x0000000f00007202 */ /* 0x000fe40000000f00 */
[----:B------:R-:W-:-:S07]  /*0b00*/  MOV R6, 0xb20 ;  /* 0x00000b2000067802 */ /* 0x000fce0000000f00 */
[----:B------:R-:W-:Y:S05]  /*0b10*/  CALL.REL.NOINC `($__internal_0_$__cuda_sm20_rcp_rn_f32_slowpath) ;  /* 0x00000000009c7944 */ /* 0x000fea0003c00000 */
[----:B------:R-:W-:Y:S05]  /*0b20*/  BRA `(.L_x_9) ;  /* 0x0000000000107947 */ /* 0x000fea0003800000 */
.L_x_8:
[----:B------:R-:W0:Y:S02]  /*0b30*/  MUFU.RCP R2, R15 ;  /* 0x0000000f00027308 */ /* 0x000e240000001000 */
[----:B0-----:R-:W-:-:S04]  /*0b40*/  FFMA R0, R15, R2, -1 ;  /* 0xbf8000000f007423 */ /* 0x001fc80000000002 */
[----:B------:R-:W-:-:S04]  /*0b50*/  FADD.FTZ R9, -R0, -RZ ;  /* 0x800000ff00097221 */ /* 0x000fc80000010100 */
[----:B------:R-:W-:-:S07]  /*0b60*/  FFMA R2, R2, R9, R2 ;  /* 0x0000000902027223 */ /* 0x000fce0000000002 */
.L_x_9:
[----:B------:R-:W-:Y:S05]  /*0b70*/  BSYNC.RECONVERGENT B0 ;  /* 0x0000000000007941 */ /* 0x000fea0003800200 */
.L_x_7:
[----:B------:R-:W0:Y:S01]  /*0b80*/  LDC.64 R12, c[0x0][0x3b8] ;  /* 0x0000ee00ff0c7b82 */ /* 0x000e220000000a00 */
[----:B------:R-:W-:Y:S01]  /*0b90*/  FMUL R7, R7, R4 ;  /* 0x0000000407077220 */ /* 0x000fe20000400000 */
[----:B------:R-:W-:Y:S01]  /*0ba0*/  MOV R14, 0x3c80f082 ;  /* 0x3c80f082000e7802 */ /* 0x000fe20000000f00 */
[----:B------:R-:W-:-:S05]  /*0bb0*/  HFMA2 R16, -RZ, RZ, 1.875, 0 ;  /* 0x3f800000ff107431 */ /* 0x000fca00000001ff */
[----:B------:R-:W1:Y:S01]  /*0bc0*/  LDC.64 R8, c[0x0][0x3c0] ;  /* 0x0000f000ff087b82 */ /* 0x000e620000000a00 */
[----:B0-----:R-:W-:-:S05]  /*0bd0*/  IMAD.WIDE R12, R3, 0x4, R12 ;  /* 0x00000004030c7825 */ /* 0x001fca00078e020c */
[----:B------:R-:W2:Y:S01]  /*0be0*/  LDG.E.CONSTANT R10, desc[UR4][R12.64] ;  /* 0x000000040c0a7981 */ /* 0x000ea2000c1e9900 */
[----:B-1----:R-:W-:-:S04]  /*0bf0*/  IMAD.WIDE R8, R3, 0x4, R8 ;  /* 0x0000000403087825 */ /* 0x002fc800078e0208 */
[----:B--2---:R-:W-:Y:S02]  /*0c00*/  FFMA R10, R10, R5, R7 ;  /* 0x000000050a0a7223 */ /* 0x004fe40000000007 */
[----:B------:R-:W0:Y:S02]  /*0c10*/  LDC.64 R6, c[0x0][0x3a8] ;  /* 0x0000ea00ff067b82 */ /* 0x000e240000000a00 */
[C---:B------:R-:W-:Y:S01]  /*0c20*/  FMUL R0, |R10|.reuse, 2.8853900432586669922 ;  /* 0x4038aa3b0a007820 */ /* 0x040fe20000400200 */
[C---:B------:R-:W-:Y:S01]  /*0c30*/  FMUL R15, R10.reuse, R10 ;  /* 0x0000000a0a0f7220 */ /* 0x040fe20000400000 */
[C---:B------:R-:W-:Y:S01]  /*0c40*/  FSETP.GE.AND P1, PT, |R10|.reuse, 0.60000002384185791016, PT ;  /* 0x3f19999a0a00780b */ /* 0x040fe20003f26200 */
[----:B------:R-:W-:Y:S01]  /*0c50*/  STG.E desc[UR4][R8.64], R10 ;  /* 0x0000000a08007986 */ /* 0x000fe2000c101904 */
[----:B------:R-:W-:Y:S01]  /*0c60*/  FSETP.GE.AND P0, PT, |R10|, 9.010913848876953125, PT ;  /* 0x41102cb40a00780b */ /* 0x000fe20003f06200 */
[----:B------:R-:W-:Y:S01]  /*0c70*/  FFMA R14, R15, R14, -0.052303962409496307373 ;  /* 0xbd563cae0f0e7423 */ /* 0x000fe2000000000e */
[----:B------:R-:W1:Y:S01]  /*0c80*/  MUFU.EX2 R0, R0 ;  /* 0x0000000000007308 */ /* 0x000e620000000800 */
[----:B------:R-:W2:Y:S01]  /*0c90*/  LDC.64 R4, c[0x0][0x3b0] ;  /* 0x0000ec00ff047b82 */ /* 0x000ea20000000a00 */
[----:B0-----:R-:W-:-:S04]  /*0ca0*/  IMAD.WIDE R6, R3, 0x4, R6 ;  /* 0x0000000403067825 */ /* 0x001fc800078e0206 */
[----:B-1----:R-:W-:Y:S01]  /*0cb0*/  FADD R11, R0, 1 ;  /* 0x3f800000000b7421 */ /* 0x002fe20000000000 */
[----:B------:R-:W-:-:S04]  /*0cc0*/  FFMA R0, R15, R14, 0.1331529766321182251 ;  /* 0x3e0859410f007423 */ /* 0x000fc8000000000e */
[----:B------:R-:W-:Y:S01]  /*0cd0*/  FFMA R0, R15, R0, -0.33332768082618713379 ;  /* 0xbeaaa9ed0f007423 */ /* 0x000fe20000000000 */
[----:B------:R-:W0:Y:S01]  /*0ce0*/  MUFU.RCP R11, R11 ;  /* 0x0000000b000b7308 */ /* 0x000e220000001000 */
[----:B--2---:R-:W-:-:S04]  /*0cf0*/  IMAD.WIDE R4, R3, 0x4, R4 ;  /* 0x0000000403047825 */ /* 0x004fc800078e0204 */
[----:B------:R-:W-:Y:S01]  /*0d00*/  FFMA R15, R15, R0, RZ ;  /* 0x000000000f0f7223 */ /* 0x000fe200000000ff */
[----:B0-----:R-:W-:-:S05]  /*0d10*/  FFMA R12, R11, -2, R16 ;  /* 0xc00000000b0c7823 */ /* 0x001fca0000000010 */
[----:B------:R-:W-:-:S04]  /*0d20*/  FSEL R11, R12, 1, !P0 ;  /* 0x3f8000000c0b7808 */ /* 0x000fc80004000000 */
[--C-:B------:R-:W-:Y:S01]  /*0d30*/  LOP3.LUT R11, R11, 0x80000000, R10.reuse, 0xb8, !PT ;  /* 0x800000000b0b7812 */ /* 0x100fe200078eb80a */
[----:B------:R-:W-:-:S04]  /*0d40*/  @!P1 FFMA R11, R10, R15, R10 ;  /* 0x0000000f0a0b9223 */ /* 0x000fc8000000000a */
[----:B------:R-:W-:-:S05]  /*0d50*/  FMUL R11, R11, R2 ;  /* 0x000000020b0b7220 */ /* 0x000fca0000400000 */
[----:B------:R-:W-:Y:S04]  /*0d60*/  STG.E desc[UR4][R6.64], R11 ;  /* 0x0000000b06007986 */ /* 0x000fe8000c101904 */
[----:B------:R-:W-:Y:S01]  /*0d70*/  STG.E desc[UR4][R4.64], R11 ;  /* 0x0000000b04007986 */ /* 0x000fe2000c101904 */
[----:B------:R-:W-:Y:S05]  /*0d80*/  EXIT ;  /* 0x000000000000794d */ /* 0x000fea0003800000 */
        .weak           $__internal_0_$__cuda_sm20_rcp_rn_f32_slowpath
        .type           $__internal_0_$__cuda_sm20_rcp_rn_f32_slowpath,@function
        .size           $__internal_0_$__cuda_sm20_rcp_rn_f32_slowpath,(.L_x_15 - $__internal_0_$__cuda_sm20_rcp_rn_f32_slowpath)
$__internal_0_$__cuda_sm20_rcp_rn_f32_slowpath:
[----:B------:R-:W-:Y:S01]  /*0d90*/  SHF.L.U32 R2, R0, 0x1, RZ ;  /* 0x0000000100027819 */ /* 0x000fe200000006ff */
[----:B------:R-:W-:Y:S03]  /*0da0*/  BSSY.RECONVERGENT B1, `(.L_x_10) ;  /* 0x0000030000017945 */ /* 0x000fe60003800200 */
[----:B------:R-:W-:-:S04]  /*0db0*/  SHF.R.U32.HI R14, RZ, 0x18, R2 ;  /* 0x00000018ff0e7819 */ /* 0x000fc80000011602 */
[----:B------:R-:W-:-:S13]  /*0dc0*/  ISETP.NE.U32.AND P0, PT, R14, RZ, PT ;  /* 0x000000ff0e00720c */ /* 0x000fda0003f05070 */
[----:B------:R-:W-:Y:S05]  /*0dd0*/  @P0 BRA `(.L_x_11) ;  /* 0x0000000000280947 */ /* 0x000fea0003800000 */
[----:B------:R-:W-:-:S04]  /*0de0*/  SHF.L.U32 R2, R0, 0x1, RZ ;  /* 0x0000000100027819 */ /* 0x000fc800000006ff */
[----:B------:R-:W-:-:S13]  /*0df0*/  ISETP.NE.AND P0, PT, R2, RZ, PT ;  /* 0x000000ff0200720c */ /* 0x000fda0003f05270 */
[----:B------:R-:W-:Y:S01]  /*0e00*/  @P0 FFMA R9, R0, 1.84467440737095516160e+19, RZ ;  /* 0x5f80000000090823 */ /* 0x000fe200000000ff */
[----:B------:R-:W-:Y:S08]  /*0e10*/  @!P0 MUFU.RCP R8, R0 ;  /* 0x0000000000088308 */ /* 0x000ff00000001000 */
[----:B------:R-:W0:Y:S02]  /*0e20*/  @P0 MUFU.RCP R2, R9 ;  /* 0x0000000900020308 */ /* 0x000e240000001000 */
[----:B0-----:R-:W-:-:S04]  /*0e30*/  @P0 FFMA R12, R9, R2, -1 ;  /* 0xbf800000090c0423 */ /* 0x001fc80000000002 */
[----:B------:R-:W-:-:S04]  /*0e40*/  @P0 FADD.FTZ R15, -R12, -RZ ;  /* 0x800000ff0c0f0221 */ /* 0x000fc80000010100 */
[----:B------:R-:W-:-:S04]  /*0e50*/  @P0 FFMA R2, R2, R15, R2 ;  /* 0x0000000f02020223 */ /* 0x000fc80000000002 */
[----:B------:R-:W-:Y:S01]  /*0e60*/  @P0 FFMA R8, R2, 1.84467440737095516160e+19, RZ ;  /* 0x5f80000002080823 */ /* 0x000fe200000000ff */
[----:B------:R-:W-:Y:S06]  /*0e70*/  BRA `(.L_x_12) ;  /* 0x0000000000887947 */ /* 0x000fec0003800000 */
.L_x_11:
[----:B------:R-:W-:-:S04]  /*0e80*/  IADD3 R16, PT, PT, R14, -0xfd, RZ ;  /* 0xffffff030e107810 */ /* 0x000fc80007ffe0ff */
[----:B------:R-:W-:-:S13]  /*0e90*/  ISETP.GT.U32.AND P0, PT, R16, 0x1, PT ;  /* 0x000000011000780c */ /* 0x000fda0003f04070 */
[----:B------:R-:W-:Y:S05]  /*0ea0*/  @P0 BRA `(.L_x_13) ;  /* 0x0000000000780947 */ /* 0x000fea0003800000 */
[----:B------:R-:W-:Y:S01]  /*0eb0*/  LOP3.LUT R2, R0, 0x7fffff, RZ, 0xc0, !PT ;  /* 0x007fffff00027812 */ /* 0x000fe200078ec0ff */
[----:B------:R-:W-:-:S03]  /*0ec0*/  HFMA2 R15, -RZ, RZ, 0, 1.78813934326171875e-07 ;  /* 0x00000003ff0f7431 */ /* 0x000fc600000001ff */
[----:B------:R-:W-:-:S04]  /*0ed0*/  LOP3.LUT R2, R2, 0x3f800000, RZ, 0xfc, !PT ;  /* 0x3f80000002027812 */ /* 0x000fc800078efcff */
[----:B------:R-:W0:Y:S01]  /*0ee0*/  MUFU.RCP R9, R2 ;  /* 0x0000000200097308 */ /* 0x000e220000001000 */
[----:B------:R-:W-:Y:S01]  /*0ef0*/  SHF.L.U32 R15, R15, R16, RZ ;  /* 0x000000100f0f7219 */ /* 0x000fe200000006ff */
[----:B0-----:R-:W-:-:S04]  /*0f00*/  FFMA R8, R2, R9, -1 ;  /* 0xbf80000002087423 */ /* 0x001fc80000000009 */
[----:B------:R-:W-:-:S04]  /*0f10*/  FADD.FTZ R8, -R8, -RZ ;  /* 0x800000ff08087221 */ /* 0x000fc80000010100 */
[CCC-:B------:R-:W-:Y:S01]  /*0f20*/  FFMA.RM R12, R9.reuse, R8.reuse, R9.reuse ;  /* 0x00000008090c7223 */ /* 0x1c0fe20000004009 */
[----:B------:R-:W-:-:S04]  /*0f30*/  FFMA.RP R9, R9, R8, R9 ;  /* 0x0000000809097223 */ /* 0x000fc80000008009 */
[C---:B------:R-:W-:Y:S02]  /*0f40*/  LOP3.LUT R8, R12.reuse, 0x7fffff, RZ, 0xc0, !PT ;  /* 0x007fffff0c087812 */ /* 0x040fe400078ec0ff */
[----:B------:R-:W-:Y:S02]  /*0f50*/  FSETP.NEU.FTZ.AND P0, PT, R12, R9, PT ;  /* 0x000000090c00720b */ /* 0x000fe40003f1d000 */
[----:B------:R-:W-:Y:S02]  /*0f60*/  LOP3.LUT R8, R8, 0x800000, RZ, 0xfc, !PT ;  /* 0x0080000008087812 */ /* 0x000fe400078efcff */
[----:B------:R-:W-:Y:S02]  /*0f70*/  SEL R9, RZ, 0xffffffff, !P0 ;  /* 0xffffffffff097807 */ /* 0x000fe40004000000 */
[----:B------:R-:W-:Y:S02]  /*0f80*/  LOP3.LUT R15, R15, R8, RZ, 0xc0, !PT ;  /* 0x000000080f0f7212 */ /* 0x000fe400078ec0ff */
[----:B------:R-:W-:-:S02]  /*0f90*/  IADD3 R9, PT, PT, -R9, RZ, RZ ;  /* 0x000000ff09097210 */ /* 0x000fc40007ffe1ff */
[-C--:B------:R-:W-:Y:S02]  /*0fa0*/  SHF.R.U32.HI R15, RZ, R16.reuse, R15 ;  /* 0x00000010ff0f7219 */ /* 0x080fe4000001160f */
[----:B------:R-:W-:Y:S02]  /*0fb0*/  LOP3.LUT P1, RZ, R9, R16, R8, 0xf8, !PT ;  /* 0x0000001009ff7212 */ /* 0x000fe4000782f808 */
[C---:B------:R-:W-:Y:S02]  /*0fc0*/  LOP3.LUT P0, RZ, R15.reuse, 0x1, RZ, 0xc0, !PT ;  /* 0x000000010fff7812 */ /* 0x040fe4000780c0ff */
[----:B------:R-:W-:Y:S02]  /*0fd0*/  LOP3.LUT P2, RZ, R15, 0x2, RZ, 0xc0, !PT ;  /* 0x000000020fff7812 */ /* 0x000fe4000784c0ff */
[----:B------:R-:W-:Y:S02]  /*0fe0*/  IADD3 R9, PT, PT, R14, -0xfc, RZ ;  /* 0xffffff040e097810 */ /* 0x000fe40007ffe0ff */
[----:B------:R-:W-:-:S02]  /*0ff0*/  PLOP3.LUT P0, PT, P0, P1, P2, 0xe0, 0x0 ;  /* 0x000000000000781c */ /* 0x000fc40000703c20 */
[----:B------:R-:W-:Y:S02]  /*1000*/  LOP3.LUT P1, RZ, R0, 0x7fffff, RZ, 0xc0, !PT ;  /* 0x007fffff00ff7812 */ /* 0x000fe4000782c0ff */
[----:B------:R-:W-:Y:S02]  /*1010*/  SEL R2, RZ, 0x1, !P0 ;  /* 0x00000001ff027807 */ /* 0x000fe40004000000 */
[----:B------:R-:W-:Y:S02]  /*1020*/  SHF.R.U32.HI R9, RZ, R9, R8 ;  /* 0x00000009ff097219 */ /* 0x000fe40000011608 */
[----:B------:R-:W-:-:S04]  /*1030*/  IADD3 R2, PT, PT, -R2, RZ, RZ ;  /* 0x000000ff02027210 */ /* 0x000fc80007ffe1ff */
[----:B------:R-:W-:-:S13]  /*1040*/  ISETP.GE.AND P0, PT, R2, RZ, PT ;  /* 0x000000ff0200720c */ /* 0x000fda0003f06270 */
[----:B------:R-:W-:-:S04]  /*1050*/  @!P0 IADD3 R9, PT, PT, R9, 0x1, RZ ;  /* 0x0000000109098810 */ /* 0x000fc80007ffe0ff */
[----:B------:R-:W-:-:S04]  /*1060*/  @!P1 SHF.L.U32 R9, R9, 0x1, RZ ;  /* 0x0000000109099819 */ /* 0x000fc800000006ff */
[----:B------:R-:W-:Y:S01]  /*1070*/  LOP3.LUT R8, R9, 0x80000000, R0, 0xf8, !PT ;  /* 0x8000000009087812 */ /* 0x000fe200078ef800 */
[----:B------:R-:W-:Y:S06]  /*1080*/  BRA `(.L_x_12) ;  /* 0x0000000000047947 */ /* 0x000fec0003800000 */
.L_x_13:
[----:B------:R0:W1:Y:S02]  /*1090*/  MUFU.RCP R8, R0 ;  /* 0x0000000000087308 */ /* 0x0000640000001000 */
.L_x_12:
[----:B------:R-:W-:Y:S05]  /*10a0*/  BSYNC.RECONVERGENT B1 ;  /* 0x0000000000017941 */ /* 0x000fea0003800200 */
.L_x_10:
[----:B------:R-:W-:Y:S01]  /*10b0*/  HFMA2 R9, -RZ, RZ, 0, 0 ;  /* 0x00000000ff097431 */ /* 0x000fe200000001ff */
[----:B-1----:R-:W-:Y:S02]  /*10c0*/  MOV R2, R8 ;  /* 0x0000000800027202 */ /* 0x002fe40000000f00 */
[----:B------:R-:W-:-:S04]  /*10d0*/  MOV R8, R6 ;  /* 0x0000000600087202 */ /* 0x000fc80000000f00 */
[----:B0-----:R-:W-:Y:S05]  /*10e0*/  RET.REL.NODEC R8 `(_Z11elementwiseiiPKfS0_S0_PfS1_S1_S0_S1_) ;  /* 0xffffffec08c47950 */ /* 0x001fea0003c3ffff */
.L_x_14:
        /* <DEDUP_REMOVED lines=9> */
.L_x_15:


//--------------------- .nv.shared.reserved.0     --------------------------
	.section	.nv.shared.reserved.0,"aw",@nobits
	.weak		__nv_reservedSMEM_offset_0_alias
	.size		__nv_reservedSMEM_offset_0_alias, 0, 64
	.other		__nv_reservedSMEM_offset_0_alias,@"STO_CUDA_RESERVED_SHARED STV_DEFAULT"
__nv_reservedSMEM_offset_0_alias:
	.zero		0
	.zero		64


//--------------------- .nv.constant0._Z4initPfi  --------------------------
	.section	.nv.constant0._Z4initPfi,"a",@progbits
	.sectionflags	@""
	.align	4
.nv.constant0._Z4initPfi:
	.zero		908


//--------------------- .nv.constant0._Z11elementwiseiiPKfS0_S0_PfS1_S1_S0_S1_ --------------------------
	.section	.nv.constant0._Z11elementwiseiiPKfS0_S0_PfS1_S1_S0_S1_,"a",@progbits
	.sectionflags	@""
	.align	4
.nv.constant0._Z11elementwiseiiPKfS0_S0_PfS1_S1_S0_S1_:
	.zero		968


//--------------------- SYMBOLS --------------------------

	.type		.nv.reservedSmem.offset0,@object
	.size		.nv.reservedSmem.offset0,0x4
